//
// Generated by NVIDIA NVVM Compiler
//
// Compiler Build ID: CL-36424714
// Cuda compilation tools, release 13.0, V13.0.88
// Based on NVVM 20.0.0
//

.version 9.0
.target sm_100
.address_size 64

	// .globl	_Z10reduce_getILi256ELi32EEvPfS0_
.extern .func  (.param .b32 func_retval0) vprintf
(
	.param .b64 vprintf_param_0,
	.param .b64 vprintf_param_1
)
;
// _ZZ10reduce_getILi256ELi32EEvPfS0_E3mem has been demoted
// _ZZ16reduce_get_finalILi256EEvPfS0_iE3mem has been demoted
.global .align 1 .b8 $str[33] = {105, 110, 100, 101, 120, 32, 37, 100, 39, 115, 32, 114, 101, 115, 117, 108, 116, 32, 105, 115, 32, 119, 114, 111, 110, 103, 32, 58, 32, 37, 102, 10};
.global .align 1 .b8 $str$1[10] = {115, 117, 109, 32, 105, 115, 32, 37, 102};

.visible .entry _Z10reduce_getILi256ELi32EEvPfS0_(
	.param .u64 .ptr .align 1 _Z10reduce_getILi256ELi32EEvPfS0__param_0,
	.param .u64 .ptr .align 1 _Z10reduce_getILi256ELi32EEvPfS0__param_1
)
{
	.local .align 16 .b8 	__local_depot0[16];
	.reg .b64 	%SP;
	.reg .b64 	%SPL;
	.reg .pred 	%p<15>;
	.reg .b32 	%r<31>;
	.reg .b32 	%f<29>;
	.reg .b64 	%rd<13>;
	.reg .b64 	%fd<5>;
	// demoted variable
	.shared .align 4 .b8 _ZZ10reduce_getILi256ELi32EEvPfS0_E3mem[32];
	mov.u64 	%SPL, __local_depot0;
	cvta.local.u64 	%SP, %SPL;
	ld.param.u64 	%rd2, [_Z10reduce_getILi256ELi32EEvPfS0__param_0];
	ld.param.u64 	%rd1, [_Z10reduce_getILi256ELi32EEvPfS0__param_1];
	cvta.to.global.u64 	%rd3, %rd2;
	mov.u32 	%r1, %tid.x;
	mov.u32 	%r2, %ctaid.x;
	shl.b32 	%r4, %r2, 8;
	add.s32 	%r5, %r4, %r1;
	mul.wide.s32 	%rd4, %r5, 4;
	add.s64 	%rd5, %rd3, %rd4;
	ld.global.f32 	%f6, [%rd5];
	bar.sync 	0;
	mov.b32 	%r6, %f6;
	shfl.sync.down.b32	%r7|%p1, %r6, 16, 31, -1;
	mov.b32 	%f7, %r7;
	add.f32 	%f8, %f6, %f7;
	mov.b32 	%r8, %f8;
	shfl.sync.down.b32	%r9|%p2, %r8, 8, 31, -1;
	mov.b32 	%f9, %r9;
	add.f32 	%f10, %f8, %f9;
	mov.b32 	%r10, %f10;
	shfl.sync.down.b32	%r11|%p3, %r10, 4, 31, -1;
	mov.b32 	%f11, %r11;
	add.f32 	%f12, %f10, %f11;
	mov.b32 	%r12, %f12;
	shfl.sync.down.b32	%r13|%p4, %r12, 2, 31, -1;
	mov.b32 	%f13, %r13;
	add.f32 	%f14, %f12, %f13;
	mov.b32 	%r14, %f14;
	shfl.sync.down.b32	%r15|%p5, %r14, 1, 31, -1;
	mov.b32 	%f15, %r15;
	add.f32 	%f16, %f14, %f15;
	shr.u32 	%r16, %r1, 3;
	and.b32  	%r17, %r16, 124;
	mov.u32 	%r18, _ZZ10reduce_getILi256ELi32EEvPfS0_E3mem;
	add.s32 	%r3, %r18, %r17;
	st.shared.f32 	[%r3], %f16;
	bar.sync 	0;
	setp.gt.u32 	%p6, %r1, 7;
	mov.f32 	%f28, 0f00000000;
	@%p6 bra 	$L__BB0_2;
	ld.shared.f32 	%f28, [%r3];
$L__BB0_2:
	mov.b32 	%r19, %f28;
	shfl.sync.down.b32	%r20|%p7, %r19, 16, 31, -1;
	mov.b32 	%f17, %r20;
	add.f32 	%f18, %f28, %f17;
	mov.b32 	%r21, %f18;
	shfl.sync.down.b32	%r22|%p8, %r21, 8, 31, -1;
	mov.b32 	%f19, %r22;
	add.f32 	%f20, %f18, %f19;
	mov.b32 	%r23, %f20;
	shfl.sync.down.b32	%r24|%p9, %r23, 4, 31, -1;
	mov.b32 	%f21, %r24;
	add.f32 	%f22, %f20, %f21;
	mov.b32 	%r25, %f22;
	shfl.sync.down.b32	%r26|%p10, %r25, 2, 31, -1;
	mov.b32 	%f23, %r26;
	add.f32 	%f24, %f22, %f23;
	mov.b32 	%r27, %f24;
	shfl.sync.down.b32	%r28|%p11, %r27, 1, 31, -1;
	mov.b32 	%f25, %r28;
	add.f32 	%f3, %f24, %f25;
	setp.ne.s32 	%p12, %r1, 0;
	@%p12 bra 	$L__BB0_6;
	cvta.to.global.u64 	%rd6, %rd1;
	mul.wide.u32 	%rd7, %r2, 4;
	add.s64 	%rd8, %rd6, %rd7;
	st.global.f32 	[%rd8], %f3;
	bar.sync 	0;
	ld.global.f32 	%f4, [%rd8];
	cvt.f64.f32 	%fd1, %f4;
	add.f64 	%fd2, %fd1, 0dC070000000000000;
	setp.gtu.f64 	%p13, %fd2, 0d3EB0C6F7A0B5ED8D;
	@%p13 bra 	$L__BB0_6;
	add.f32 	%f26, %f4, 0fC3800000;
	cvt.f64.f32 	%fd3, %f26;
	setp.ltu.f64 	%p14, %fd3, 0d3EB0C6F7A0B5ED8D;
	@%p14 bra 	$L__BB0_6;
	add.u64 	%rd9, %SP, 0;
	add.u64 	%rd10, %SPL, 0;
	ld.shared.f32 	%f27, [_ZZ10reduce_getILi256ELi32EEvPfS0_E3mem];
	cvt.f64.f32 	%fd4, %f27;
	st.local.u32 	[%rd10], %r2;
	st.local.f64 	[%rd10+8], %fd4;
	mov.u64 	%rd11, $str;
	cvta.global.u64 	%rd12, %rd11;
	{ // callseq 0, 0
	.param .b64 param0;
	st.param.b64 	[param0], %rd12;
	.param .b64 param1;
	st.param.b64 	[param1], %rd9;
	.param .b32 retval0;
	call.uni (retval0), 
	vprintf, 
	(
	param0, 
	param1
	);
	ld.param.b32 	%r29, [retval0];
	} // callseq 0
$L__BB0_6:
	ret;

}
	// .globl	_Z16reduce_get_finalILi256EEvPfS0_i
.visible .entry _Z16reduce_get_finalILi256EEvPfS0_i(
	.param .u64 .ptr .align 1 _Z16reduce_get_finalILi256EEvPfS0_i_param_0,
	.param .u64 .ptr .align 1 _Z16reduce_get_finalILi256EEvPfS0_i_param_1,
	.param .u32 _Z16reduce_get_finalILi256EEvPfS0_i_param_2
)
{
	.local .align 8 .b8 	__local_depot1[8];
	.reg .b64 	%SP;
	.reg .b64 	%SPL;
	.reg .pred 	%p<8>;
	.reg .b32 	%r<37>;
	.reg .b32 	%f<46>;
	.reg .b64 	%rd<11>;
	.reg .b64 	%fd<2>;
	// demoted variable
	.shared .align 4 .b8 _ZZ16reduce_get_finalILi256EEvPfS0_iE3mem[1024];
	mov.u64 	%SPL, __local_depot1;
	cvta.local.u64 	%SP, %SPL;
	ld.param.u64 	%rd1, [_Z16reduce_get_finalILi256EEvPfS0_i_param_0];
	ld.param.u64 	%rd2, [_Z16reduce_get_finalILi256EEvPfS0_i_param_1];
	ld.param.u32 	%r14, [_Z16reduce_get_finalILi256EEvPfS0_i_param_2];
	mov.u32 	%r1, %tid.x;
	mov.u32 	%r15, %ntid.x;
	mov.u32 	%r16, %ctaid.x;
	mul.lo.s32 	%r2, %r15, %r16;
	mov.u32 	%r17, %nctaid.x;
	mul.lo.s32 	%r3, %r15, %r17;
	setp.ge.s32 	%p1, %r1, %r14;
	@%p1 bra 	$L__BB1_7;
	cvta.to.global.u64 	%rd3, %rd1;
	add.s32 	%r18, %r2, %r1;
	mul.wide.s32 	%rd4, %r18, 4;
	add.s64 	%rd5, %rd3, %rd4;
	ld.global.f32 	%f1, [%rd5];
	add.s32 	%r19, %r1, %r3;
	max.s32 	%r20, %r14, %r19;
	setp.lt.s32 	%p2, %r19, %r14;
	selp.u32 	%r21, 1, 0, %p2;
	add.s32 	%r22, %r19, %r21;
	sub.s32 	%r23, %r20, %r22;
	div.u32 	%r24, %r23, %r3;
	add.s32 	%r4, %r24, %r21;
	and.b32  	%r25, %r4, 3;
	setp.eq.s32 	%p3, %r25, 3;
	mov.u32 	%r35, %r1;
	@%p3 bra 	$L__BB1_4;
	add.s32 	%r26, %r4, 1;
	and.b32  	%r27, %r26, 3;
	neg.s32 	%r33, %r27;
	mov.u32 	%r35, %r1;
$L__BB1_3:
	.pragma "nounroll";
	add.f32 	%f45, %f45, %f1;
	add.s32 	%r35, %r35, %r3;
	add.s32 	%r33, %r33, 1;
	setp.ne.s32 	%p4, %r33, 0;
	@%p4 bra 	$L__BB1_3;
$L__BB1_4:
	setp.lt.u32 	%p5, %r4, 3;
	@%p5 bra 	$L__BB1_7;
	shl.b32 	%r11, %r3, 2;
$L__BB1_6:
	add.f32 	%f13, %f45, %f1;
	add.f32 	%f14, %f13, %f1;
	add.f32 	%f15, %f14, %f1;
	add.f32 	%f45, %f15, %f1;
	add.s32 	%r35, %r11, %r35;
	setp.lt.s32 	%p6, %r35, %r14;
	@%p6 bra 	$L__BB1_6;
$L__BB1_7:
	bar.sync 	0;
	shl.b32 	%r28, %r1, 2;
	mov.u32 	%r29, _ZZ16reduce_get_finalILi256EEvPfS0_iE3mem;
	add.s32 	%r30, %r29, %r28;
	st.shared.f32 	[%r30], %f45;
	bar.sync 	0;
	ld.shared.f32 	%f16, [%r30+512];
	ld.shared.f32 	%f17, [%r30];
	add.f32 	%f18, %f16, %f17;
	st.shared.f32 	[%r30], %f18;
	bar.sync 	0;
	ld.shared.f32 	%f19, [%r30+256];
	ld.shared.f32 	%f20, [%r30];
	add.f32 	%f21, %f19, %f20;
	st.shared.f32 	[%r30], %f21;
	bar.sync 	0;
	ld.shared.f32 	%f22, [%r30+128];
	ld.shared.f32 	%f23, [%r30];
	add.f32 	%f24, %f22, %f23;
	st.shared.f32 	[%r30], %f24;
	bar.warp.sync 	-1;
	ld.shared.f32 	%f25, [%r30+64];
	ld.shared.f32 	%f26, [%r30];
	add.f32 	%f27, %f25, %f26;
	st.shared.f32 	[%r30], %f27;
	bar.warp.sync 	-1;
	ld.shared.f32 	%f28, [%r30+32];
	ld.shared.f32 	%f29, [%r30];
	add.f32 	%f30, %f28, %f29;
	st.shared.f32 	[%r30], %f30;
	bar.warp.sync 	-1;
	ld.shared.f32 	%f31, [%r30+16];
	ld.shared.f32 	%f32, [%r30];
	add.f32 	%f33, %f31, %f32;
	st.shared.f32 	[%r30], %f33;
	bar.warp.sync 	-1;
	ld.shared.f32 	%f34, [%r30+8];
	ld.shared.f32 	%f35, [%r30];
	add.f32 	%f36, %f34, %f35;
	st.shared.f32 	[%r30], %f36;
	bar.warp.sync 	-1;
	ld.shared.f32 	%f37, [%r30+4];
	ld.shared.f32 	%f38, [%r30];
	add.f32 	%f39, %f37, %f38;
	st.shared.f32 	[%r30], %f39;
	bar.warp.sync 	-1;
	setp.ne.s32 	%p7, %r1, 0;
	@%p7 bra 	$L__BB1_9;
	ld.shared.f32 	%f40, [_ZZ16reduce_get_finalILi256EEvPfS0_iE3mem];
	cvta.to.global.u64 	%rd6, %rd2;
	st.global.f32 	[%rd6], %f40;
	cvt.f64.f32 	%fd1, %f40;
	add.u64 	%rd7, %SP, 0;
	add.u64 	%rd8, %SPL, 0;
	st.local.f64 	[%rd8], %fd1;
	mov.u64 	%rd9, $str$1;
	cvta.global.u64 	%rd10, %rd9;
	{ // callseq 1, 0
	.param .b64 param0;
	st.param.b64 	[param0], %rd10;
	.param .b64 param1;
	st.param.b64 	[param1], %rd7;
	.param .b32 retval0;
	call.uni (retval0), 
	vprintf, 
	(
	param0, 
	param1
	);
	ld.param.b32 	%r31, [retval0];
	} // callseq 1
$L__BB1_9:
	ret;

}


// ===== COMPILED SASS (sm_100) =====

	.target	sm_100

	.elftype	@"ET_EXEC"


//--------------------- .note.nv.tkinfo           --------------------------
	.section	.note.nv.tkinfo,"",@"SHT_NOTE"
	.sectionflags	@"SHF_NOTE_NV_TKINFO"
	.tkinfo
        /*0018*/ 	.word	0x00000002
        /*0030*/ 	.string	""
        /*0030*/ 	.string	"ptxas"
        /*0030*/ 	.string	"Cuda compilation tools, release 13.0, V13.0.88"
        /*0030*/ 	.string	"Build cuda_13.0.r13.0/compiler.36424714_0"
        /*0030*/ 	.string	"-arch sm_100 -m 64 "



//--------------------- .note.nv.cuinfo           --------------------------
	.section	.note.nv.cuinfo,"",@"SHT_NOTE"
	.sectionflags	@"SHF_NOTE_NV_CUINFO"
        /*0018*/ 	.short	0x0002
        /*001a*/ 	.short	0x0064
        /*001c*/ 	.short	0x0082
	.zero		2


//--------------------- .nv.info                  --------------------------
	.section	.nv.info,"",@"SHT_CUDA_INFO"
	.align	4


	//----- nvinfo : EIATTR_REGCOUNT
	.align		4
        /*0000*/ 	.byte	0x04, 0x2f
        /*0002*/ 	.short	(.L_3 - .L_2)
	.align		4
.L_2:
        /*0004*/ 	.word	index@(_Z10reduce_getILi256ELi32EEvPfS0_)
        /*0008*/ 	.word	0x00000018


	//----- nvinfo : EIATTR_FRAME_SIZE
	.align		4
.L_3:
        /*000c*/ 	.byte	0x04, 0x11
        /*000e*/ 	.short	(.L_5 - .L_4)
	.align		4
.L_4:
        /*0010*/ 	.word	index@(_Z10reduce_getILi256ELi32EEvPfS0_)
        /*0014*/ 	.word	0x00000010


	//----- nvinfo : EIATTR_REGCOUNT
	.align		4
.L_5:
        /*0018*/ 	.byte	0x04, 0x2f
        /*001a*/ 	.short	(.L_7 - .L_6)
	.align		4
.L_6:
        /*001c*/ 	.word	index@(_Z16reduce_get_finalILi256EEvPfS0_i)
        /*0020*/ 	.word	0x00000018


	//----- nvinfo : EIATTR_FRAME_SIZE
	.align		4
.L_7:
        /*0024*/ 	.byte	0x04, 0x11
        /*0026*/ 	.short	(.L_9 - .L_8)
	.align		4
.L_8:
        /*0028*/ 	.word	index@(_Z16reduce_get_finalILi256EEvPfS0_i)
        /*002c*/ 	.word	0x00000008


	//----- nvinfo : EIATTR_MIN_STACK_SIZE
	.align		4
.L_9:
        /*0030*/ 	.byte	0x04, 0x12
        /*0032*/ 	.short	(.L_11 - .L_10)
	.align		4
.L_10:
        /*0034*/ 	.word	index@(_Z16reduce_get_finalILi256EEvPfS0_i)
        /*0038*/ 	.word	0x00000008


	//----- nvinfo : EIATTR_MIN_STACK_SIZE
	.align		4
.L_11:
        /*003c*/ 	.byte	0x04, 0x12
        /*003e*/ 	.short	(.L_13 - .L_12)
	.align		4
.L_12:
        /*0040*/ 	.word	index@(_Z10reduce_getILi256ELi32EEvPfS0_)
        /*0044*/ 	.word	0x00000010
.L_13:


//--------------------- .nv.compat                --------------------------
	.section	.nv.compat,"",@"SHT_CUDA_COMPAT_INFO"
	.align	4
        /*0000*/ 	.byte	0x02, 0x09, 0x00, 0x00, 0x02, 0x02, 0x01, 0x00, 0x02, 0x05, 0x05, 0x00, 0x03, 0x07, 0x01, 0x01
        /*0010*/ 	.byte	0x02, 0x03, 0x00, 0x00, 0x02, 0x06, 0x01, 0x00, 0x04, 0x0b, 0x08, 0x00, 0x01, 0x00, 0x00, 0x00
        /*0020*/ 	.byte	0x00, 0x00, 0x00, 0x00


//--------------------- .nv.info._Z16reduce_get_finalILi256EEvPfS0_i --------------------------
	.section	.nv.info._Z16reduce_get_finalILi256EEvPfS0_i,"",@"SHT_CUDA_INFO"
	.sectionflags	@""
	.align	4


	//----- nvinfo : EIATTR_CUDA_API_VERSION
	.align		4
        /*0000*/ 	.byte	0x04, 0x37
        /*0002*/ 	.short	(.L_15 - .L_14)
.L_14:
        /*0004*/ 	.word	0x00000082


	//----- nvinfo : EIATTR_KPARAM_INFO
	.align		4
.L_15:
        /*0008*/ 	.byte	0x04, 0x17
        /*000a*/ 	.short	(.L_17 - .L_16)
.L_16:
        /*000c*/ 	.word	0x00000000
        /*0010*/ 	.short	0x0002
        /*0012*/ 	.short	0x0010
        /*0014*/ 	.byte	0x00, 0xf0, 0x11, 0x00


	//----- nvinfo : EIATTR_KPARAM_INFO
	.align		4
.L_17:
        /*0018*/ 	.byte	0x04, 0x17
        /*001a*/ 	.short	(.L_19 - .L_18)
.L_18:
        /*001c*/ 	.word	0x00000000
        /*0020*/ 	.short	0x0001
        /*0022*/ 	.short	0x0008
        /*0024*/ 	.byte	0x00, 0xf5, 0x21, 0x00


	//----- nvinfo : EIATTR_KPARAM_INFO
	.align		4
.L_19:
        /*0028*/ 	.byte	0x04, 0x17
        /*002a*/ 	.short	(.L_21 - .L_20)
.L_20:
        /*002c*/ 	.word	0x00000000
        /*0030*/ 	.short	0x0000
        /*0032*/ 	.short	0x0000
        /*0034*/ 	.byte	0x00, 0xf5, 0x21, 0x00


	//----- nvinfo : EIATTR_SPARSE_MMA_MASK
	.align		4
.L_21:
        /*0038*/ 	.byte	0x03, 0x50
        /*003a*/ 	.short	0x0000


	//----- nvinfo : EIATTR_MAXREG_COUNT
	.align		4
        /*003c*/ 	.byte	0x03, 0x1b
        /*003e*/ 	.short	0x00ff


	//----- nvinfo : EIATTR_NUM_BARRIERS
	.align		4
        /*0040*/ 	.byte	0x02, 0x4c
        /*0042*/ 	.byte	0x01
	.zero		1


	//----- nvinfo : EIATTR_EXTERNS
	.align		4
        /*0044*/ 	.byte	0x04, 0x0f
        /*0046*/ 	.short	(.L_23 - .L_22)


	//   ....[0]....
	.align		4
.L_22:
        /*0048*/ 	.word	index@(vprintf)


	//----- nvinfo : EIATTR_MERCURY_ISA_VERSION
	.align		4
.L_23:
        /*004c*/ 	.byte	0x03, 0x5f
        /*004e*/ 	.short	0x0101


	//----- nvinfo : EIATTR_COOP_GROUP_MASK_REGIDS
	.align		4
        /*0050*/ 	.byte	0x04, 0x29
        /*0052*/ 	.short	(.L_25 - .L_24)


	//   ....[0]....
.L_24:
        /*0054*/ 	.word	0xffffffff


	//   ....[1]....
        /*0058*/ 	.word	0xffffffff


	//   ....[2]....
        /*005c*/ 	.word	0xffffffff


	//   ....[3]....
        /*0060*/ 	.word	0xffffffff


	//   ....[4]....
        /*0064*/ 	.word	0xffffffff


	//   ....[5]....
        /*0068*/ 	.word	0xffffffff


	//----- nvinfo : EIATTR_COOP_GROUP_INSTR_OFFSETS
	.align		4
.L_25:
        /*006c*/ 	.byte	0x04, 0x28
        /*006e*/ 	.short	(.L_27 - .L_26)


	//   ....[0]....
.L_26:
        /*0070*/ 	.word	0x000005c0


	//   ....[1]....
        /*0074*/ 	.word	0x00000610


	//   ....[2]....
        /*0078*/ 	.word	0x00000660


	//   ....[3]....
        /*007c*/ 	.word	0x000006b0


	//   ....[4]....
        /*0080*/ 	.word	0x00000700


	//   ....[5]....
        /*0084*/ 	.word	0x00000750


	//----- nvinfo : EIATTR_VRC_CTA_INIT_COUNT
	.align		4
.L_27:
        /*0088*/ 	.byte	0x02, 0x4a
	.zero		1
	.zero		1


	//----- nvinfo : EIATTR_SYSCALL_OFFSETS
	.align		4
        /*008c*/ 	.byte	0x04, 0x46
        /*008e*/ 	.short	(.L_29 - .L_28)


	//   ....[0]....
.L_28:
        /*0090*/ 	.word	0x00000820


	//----- nvinfo : EIATTR_EXIT_INSTR_OFFSETS
	.align		4
.L_29:
        /*0094*/ 	.byte	0x04, 0x1c
        /*0096*/ 	.short	(.L_31 - .L_30)


	//   ....[0]....
.L_30:
        /*0098*/ 	.word	0x00000760


	//   ....[1]....
        /*009c*/ 	.word	0x00000830


	//----- nvinfo : EIATTR_CRS_STACK_SIZE
	.align		4
.L_31:
        /*00a0*/ 	.byte	0x04, 0x1e
        /*00a2*/ 	.short	(.L_33 - .L_32)
.L_32:
        /*00a4*/ 	.word	0x00000000


	//----- nvinfo : EIATTR_CBANK_PARAM_SIZE
	.align		4
.L_33:
        /*00a8*/ 	.byte	0x03, 0x19
        /*00aa*/ 	.short	0x0014


	//----- nvinfo : EIATTR_PARAM_CBANK
	.align		4
        /*00ac*/ 	.byte	0x04, 0x0a
        /*00ae*/ 	.short	(.L_35 - .L_34)
	.align		4
.L_34:
        /*00b0*/ 	.word	index@(.nv.constant0._Z16reduce_get_finalILi256EEvPfS0_i)
        /*00b4*/ 	.short	0x0380
        /*00b6*/ 	.short	0x0014


	//----- nvinfo : EIATTR_SW_WAR
	.align		4
.L_35:
        /*00b8*/ 	.byte	0x04, 0x36
        /*00ba*/ 	.short	(.L_37 - .L_36)
.L_36:
        /*00bc*/ 	.word	0x00000008
.L_37:


//--------------------- .nv.info._Z10reduce_getILi256ELi32EEvPfS0_ --------------------------
	.section	.nv.info._Z10reduce_getILi256ELi32EEvPfS0_,"",@"SHT_CUDA_INFO"
	.sectionflags	@""
	.align	4


	//----- nvinfo : EIATTR_CUDA_API_VERSION
	.align		4
        /*0000*/ 	.byte	0x04, 0x37
        /*0002*/ 	.short	(.L_39 - .L_38)
.L_38:
        /*0004*/ 	.word	0x00000082


	//----- nvinfo : EIATTR_KPARAM_INFO
	.align		4
.L_39:
        /*0008*/ 	.byte	0x04, 0x17
        /*000a*/ 	.short	(.L_41 - .L_40)
.L_40:
        /*000c*/ 	.word	0x00000000
        /*0010*/ 	.short	0x0001
        /*0012*/ 	.short	0x0008
        /*0014*/ 	.byte	0x00, 0xf5, 0x21, 0x00


	//----- nvinfo : EIATTR_KPARAM_INFO
	.align		4
.L_41:
        /*0018*/ 	.byte	0x04, 0x17
        /*001a*/ 	.short	(.L_43 - .L_42)
.L_42:
        /*001c*/ 	.word	0x00000000
        /*0020*/ 	.short	0x0000
        /*0022*/ 	.short	0x0000
        /*0024*/ 	.byte	0x00, 0xf5, 0x21, 0x00


	//----- nvinfo : EIATTR_SPARSE_MMA_MASK
	.align		4
.L_43:
        /*0028*/ 	.byte	0x03, 0x50
        /*002a*/ 	.short	0x0000


	//----- nvinfo : EIATTR_MAXREG_COUNT
	.align		4
        /*002c*/ 	.byte	0x03, 0x1b
        /*002e*/ 	.short	0x00ff


	//----- nvinfo : EIATTR_NUM_BARRIERS
	.align		4
        /*0030*/ 	.byte	0x02, 0x4c
        /*0032*/ 	.byte	0x01
	.zero		1


	//----- nvinfo : EIATTR_EXTERNS
	.align		4
        /*0034*/ 	.byte	0x04, 0x0f
        /*0036*/ 	.short	(.L_45 - .L_44)


	//   ....[0]....
	.align		4
.L_44:
        /*0038*/ 	.word	index@(vprintf)


	//----- nvinfo : EIATTR_MERCURY_ISA_VERSION
	.align		4
.L_45:
        /*003c*/ 	.byte	0x03, 0x5f
        /*003e*/ 	.short	0x0101


	//----- nvinfo : EIATTR_COOP_GROUP_MASK_REGIDS
	.align		4
        /*0040*/ 	.byte	0x04, 0x29
        /*0042*/ 	.short	(.L_47 - .L_46)


	//   ....[0]....
.L_46:
        /*0044*/ 	.word	0xffffffff


	//   ....[1]....
        /*0048*/ 	.word	0xffffffff


	//   ....[2]....
        /*004c*/ 	.word	0xffffffff


	//   ....[3]....
        /*0050*/ 	.word	0xffffffff


	//   ....[4]....
        /*0054*/ 	.word	0xffffffff


	//   ....[5]....
        /*0058*/ 	.word	0xffffffff


	//   ....[6]....
        /*005c*/ 	.word	0xffffffff


	//   ....[7]....
        /*0060*/ 	.word	0xffffffff


	//   ....[8]....
        /*0064*/ 	.word	0xffffffff


	//   ....[9]....
        /*0068*/ 	.word	0xffffffff


	//----- nvinfo : EIATTR_COOP_GROUP_INSTR_OFFSETS
	.align		4
.L_47:
        /*006c*/ 	.byte	0x04, 0x28
        /*006e*/ 	.short	(.L_49 - .L_48)


	//   ....[0]....
.L_48:
        /*0070*/ 	.word	0x00000110


	//   ....[1]....
        /*0074*/ 	.word	0x00000140


	//   ....[2]....
        /*0078*/ 	.word	0x00000170


	//   ....[3]....
        /*007c*/ 	.word	0x00000190


	//   ....[4]....
        /*0080*/ 	.word	0x000001b0


	//   ....[5]....
        /*0084*/ 	.word	0x00000210


	//   ....[6]....
        /*0088*/ 	.word	0x00000230


	//   ....[7]....
        /*008c*/ 	.word	0x00000250


	//   ....[8]....
        /*0090*/ 	.word	0x00000280


	//   ....[9]....
        /*0094*/ 	.word	0x000002b0


	//----- nvinfo : EIATTR_VRC_CTA_INIT_COUNT
	.align		4
.L_49:
        /*0098*/ 	.byte	0x02, 0x4a
	.zero		1
	.zero		1


	//----- nvinfo : EIATTR_SYSCALL_OFFSETS
	.align		4
        /*009c*/ 	.byte	0x04, 0x46
        /*009e*/ 	.short	(.L_51 - .L_50)


	//   ....[0]....
.L_50:
        /*00a0*/ 	.word	0x00000470


	//----- nvinfo : EIATTR_EXIT_INSTR_OFFSETS
	.align		4
.L_51:
        /*00a4*/ 	.byte	0x04, 0x1c
        /*00a6*/ 	.short	(.L_53 - .L_52)


	//   ....[0]....
.L_52:
        /*00a8*/ 	.word	0x000002c0


	//   ....[1]....
        /*00ac*/ 	.word	0x00000380


	//   ....[2]....
        /*00b0*/ 	.word	0x000003c0


	//   ....[3]....
        /*00b4*/ 	.word	0x00000480


	//----- nvinfo : EIATTR_CRS_STACK_SIZE
	.align		4
.L_53:
        /*00b8*/ 	.byte	0x04, 0x1e
        /*00ba*/ 	.short	(.L_55 - .L_54)
.L_54:
        /*00bc*/ 	.word	0x00000000


	//----- nvinfo : EIATTR_CBANK_PARAM_SIZE
	.align		4
.L_55:
        /*00c0*/ 	.byte	0x03, 0x19
        /*00c2*/ 	.short	0x0010


	//----- nvinfo : EIATTR_PARAM_CBANK
	.align		4
        /*00c4*/ 	.byte	0x04, 0x0a
        /*00c6*/ 	.short	(.L_57 - .L_56)
	.align		4
.L_56:
        /*00c8*/ 	.word	index@(.nv.constant0._Z10reduce_getILi256ELi32EEvPfS0_)
        /*00cc*/ 	.short	0x0380
        /*00ce*/ 	.short	0x0010


	//----- nvinfo : EIATTR_SW_WAR
	.align		4
.L_57:
        /*00d0*/ 	.byte	0x04, 0x36
        /*00d2*/ 	.short	(.L_59 - .L_58)
.L_58:
        /*00d4*/ 	.word	0x00000008
.L_59:


//--------------------- .nv.callgraph             --------------------------
	.section	.nv.callgraph,"",@"SHT_CUDA_CALLGRAPH"
	.align	4
	.sectionentsize	8
	.align		4
        /*0000*/ 	.word	0x00000000
	.align		4
        /*0004*/ 	.word	0xffffffff
	.align		4
        /*0008*/ 	.word	index@(_Z16reduce_get_finalILi256EEvPfS0_i)
	.align		4
        /*000c*/ 	.word	index@(vprintf)
	.align		4
        /*0010*/ 	.word	index@(_Z10reduce_getILi256ELi32EEvPfS0_)
	.align		4
        /*0014*/ 	.word	index@(vprintf)
	.align		4
        /*0018*/ 	.word	0x00000000
	.align		4
        /*001c*/ 	.word	0xfffffffe
	.align		4
        /*0020*/ 	.word	0x00000000
	.align		4
        /*0024*/ 	.word	0xfffffffd
	.align		4
        /*0028*/ 	.word	0x00000000
	.align		4
        /*002c*/ 	.word	0xfffffffc


//--------------------- .nv.constant4             --------------------------
	.section	.nv.constant4,"a",@progbits
	.align	8
	.align		8
.nv.constant4:
        /*0000*/ 	.dword	vprintf
	.align		8
        /*0008*/ 	.dword	$str
	.align		8
        /*0010*/ 	.dword	$str$1


//--------------------- .text._Z16reduce_get_finalILi256EEvPfS0_i --------------------------
	.section	.text._Z16reduce_get_finalILi256EEvPfS0_i,"ax",@progbits
	.align	128
        .global         _Z16reduce_get_finalILi256EEvPfS0_i
        .type           _Z16reduce_get_finalILi256EEvPfS0_i,@function
        .size           _Z16reduce_get_finalILi256EEvPfS0_i,(.L_x_10 - _Z16reduce_get_finalILi256EEvPfS0_i)
        .other          _Z16reduce_get_finalILi256EEvPfS0_i,@"STO_CUDA_ENTRY STV_DEFAULT"
_Z16reduce_get_finalILi256EEvPfS0_i:
.text._Z16reduce_get_finalILi256EEvPfS0_i:
[----:B------:R-:W0:Y:S01]  /*0000*/  LDC R1, c[0x0][0x37c] ;  /* 0x0000df00ff017b82 */ /* 0x000e220000000800 */
[----:B------:R-:W1:Y:S01]  /*0010*/  S2R R0, SR_TID.X ;  /* 0x0000000000007919 */ /* 0x000e620000002100 */
[----:B------:R-:W1:Y:S06]  /*0020*/  LDCU UR10, c[0x0][0x390] ;  /* 0x00007200ff0a77ac */ /* 0x000e6c0008000800 */
[----:B------:R-:W2:Y:S01]  /*0030*/  S2UR UR4, SR_CTAID.X ;  /* 0x00000000000479c3 */ /* 0x000ea20000002500 */
[----:B0-----:R-:W-:Y:S01]  /*0040*/  VIADD R1, R1, 0xfffffff8 ;  /* 0xfffffff801017836 */ /* 0x001fe20000000000 */
[----:B------:R-:W-:Y:S01]  /*0050*/  BSSY.RECONVERGENT B0, `(.L_x_0) ;  /* 0x0000040000007945 */ /* 0x000fe20003800200 */
[----:B------:R-:W0:Y:S01]  /*0060*/  LDCU UR6, c[0x0][0x2fc] ;  /* 0x00005f80ff0677ac */ /* 0x000e220008000800 */
[----:B------:R-:W2:Y:S04]  /*0070*/  LDCU UR7, c[0x0][0x360] ;  /* 0x00006c00ff0777ac */ /* 0x000ea80008000800 */
[----:B------:R-:W3:Y:S01]  /*0080*/  LDC R3, c[0x0][0x370] ;  /* 0x0000dc00ff037b82 */ /* 0x000ee20000000800 */
[----:B------:R-:W4:Y:S01]  /*0090*/  LDCU UR5, c[0x0][0x2f8] ;  /* 0x00005f00ff0577ac */ /* 0x000f220008000800 */
[----:B------:R-:W0:Y:S01]  /*00a0*/  LDCU.64 UR8, c[0x0][0x358] ;  /* 0x00006b00ff0877ac */ /* 0x000e220008000a00 */
[----:B--2---:R-:W-:Y:S01]  /*00b0*/  UIMAD UR4, UR7, UR4, URZ ;  /* 0x00000004070472a4 */ /* 0x004fe2000f8e02ff */
[----:B----4-:R-:W-:-:S02]  /*00c0*/  IADD3 R6, P1, PT, R1, UR5, RZ ;  /* 0x0000000501067c10 */ /* 0x010fc4000ff3e0ff */
[----:B-1----:R-:W-:Y:S01]  /*00d0*/  ISETP.GE.AND P0, PT, R0, UR10, PT ;  /* 0x0000000a00007c0c */ /* 0x002fe2000bf06270 */
[----:B---3--:R-:W-:Y:S01]  /*00e0*/  IMAD R3, R3, UR7, RZ ;  /* 0x0000000703037c24 */ /* 0x008fe2000f8e02ff */
[----:B0-----:R-:W-:-:S11]  /*00f0*/  IADD3.X R7, PT, PT, RZ, UR6, RZ, P1, !PT ;  /* 0x00000006ff077c10 */ /* 0x001fd60008ffe4ff */
[----:B------:R-:W-:Y:S05]  /*0100*/  @P0 BRA `(.L_x_1) ;  /* 0x0000000000d00947 */ /* 0x000fea0003800000 */
[----:B------:R-:W0:Y:S01]  /*0110*/  I2F.U32.RP R12, R3 ;  /* 0x00000003000c7306 */ /* 0x000e220000209000 */
[----:B------:R-:W1:Y:S01]  /*0120*/  LDC.64 R4, c[0x0][0x380] ;  /* 0x0000e000ff047b82 */ /* 0x000e620000000a00 */
[----:B------:R-:W-:-:S06]  /*0130*/  VIADD R9, R0, UR4 ;  /* 0x0000000400097c36 */ /* 0x000fcc0008000000 */
[----:B0-----:R-:W0:Y:S01]  /*0140*/  MUFU.RCP R12, R12 ;  /* 0x0000000c000c7308 */ /* 0x001e220000001000 */
[----:B------:R-:W-:Y:S01]  /*0150*/  IADD3 R10, PT, PT, R3, R0, RZ ;  /* 0x00000000030a7210 */ /* 0x000fe20007ffe0ff */
[----:B-1----:R-:W-:Y:S01]  /*0160*/  IMAD.WIDE R4, R9, 0x4, R4 ;  /* 0x0000000409047825 */ /* 0x002fe200078e0204 */
[----:B0-----:R-:W-:-:S03]  /*0170*/  IADD3 R8, PT, PT, R12, 0xffffffe, RZ ;  /* 0x0ffffffe0c087810 */ /* 0x001fc60007ffe0ff */
[----:B------:R-:W-:Y:S01]  /*0180*/  IMAD.MOV R13, RZ, RZ, -R3 ;  /* 0x000000ffff0d7224 */ /* 0x000fe200078e0a03 */
[C---:B------:R-:W-:Y:S01]  /*0190*/  ISETP.GE.AND P0, PT, R10.reuse, UR10, PT ;  /* 0x0000000a0a007c0c */ /* 0x040fe2000bf06270 */
[----:B------:R0:W5:Y:S01]  /*01a0*/  LDG.E R2, desc[UR8][R4.64] ;  /* 0x0000000804027981 */ /* 0x000162000c1e1900 */
[----:B------:R1:W2:Y:S01]  /*01b0*/  F2I.FTZ.U32.TRUNC.NTZ R9, R8 ;  /* 0x0000000800097305 */ /* 0x0002a2000021f000 */
[----:B------:R-:W-:Y:S01]  /*01c0*/  VIMNMX R11, PT, PT, R10, UR10, !PT ;  /* 0x0000000a0a0b7c48 */ /* 0x000fe2000ffe0100 */
[----:B------:R-:W-:Y:S01]  /*01d0*/  BSSY.RECONVERGENT B1, `(.L_x_2) ;  /* 0x000001f000017945 */ /* 0x000fe20003800200 */
[----:B------:R-:W-:Y:S01]  /*01e0*/  ISETP.NE.U32.AND P2, PT, R3, RZ, PT ;  /* 0x000000ff0300720c */ /* 0x000fe20003f45070 */
[----:B-1----:R-:W-:Y:S01]  /*01f0*/  IMAD.MOV.U32 R8, RZ, RZ, RZ ;  /* 0x000000ffff087224 */ /* 0x002fe200078e00ff */
[----:B0-----:R-:W-:-:S04]  /*0200*/  SEL R4, RZ, 0x1, P0 ;  /* 0x00000001ff047807 */ /* 0x001fc80000000000 */
[----:B------:R-:W-:Y:S01]  /*0210*/  IADD3 R10, PT, PT, R11, -R10, -R4 ;  /* 0x8000000a0b0a7210 */ /* 0x000fe20007ffe804 */
[----:B--2---:R-:W-:-:S04]  /*0220*/  IMAD R13, R13, R9, RZ ;  /* 0x000000090d0d7224 */ /* 0x004fc800078e02ff */
[----:B------:R-:W-:-:S04]  /*0230*/  IMAD.HI.U32 R9, R9, R13, R8 ;  /* 0x0000000d09097227 */ /* 0x000fc800078e0008 */
[----:B------:R-:W-:Y:S02]  /*0240*/  IMAD.MOV.U32 R8, RZ, RZ, R0 ;  /* 0x000000ffff087224 */ /* 0x000fe400078e0000 */
[----:B------:R-:W-:-:S05]  /*0250*/  IMAD.HI.U32 R9, R9, R10, RZ ;  /* 0x0000000a09097227 */ /* 0x000fca00078e00ff */
[----:B------:R-:W-:-:S05]  /*0260*/  IADD3 R5, PT, PT, -R9, RZ, RZ ;  /* 0x000000ff09057210 */ /* 0x000fca0007ffe1ff */
[----:B------:R-:W-:-:S05]  /*0270*/  IMAD R10, R3, R5, R10 ;  /* 0x00000005030a7224 */ /* 0x000fca00078e020a */
[----:B------:R-:W-:-:S13]  /*0280*/  ISETP.GE.U32.AND P0, PT, R10, R3, PT ;  /* 0x000000030a00720c */ /* 0x000fda0003f06070 */
[----:B------:R-:W-:Y:S01]  /*0290*/  @P0 IMAD.IADD R10, R10, 0x1, -R3 ;  /* 0x000000010a0a0824 */ /* 0x000fe200078e0a03 */
[----:B------:R-:W-:-:S04]  /*02a0*/  @P0 IADD3 R9, PT, PT, R9, 0x1, RZ ;  /* 0x0000000109090810 */ /* 0x000fc80007ffe0ff */
[----:B------:R-:W-:-:S13]  /*02b0*/  ISETP.GE.U32.AND P1, PT, R10, R3, PT ;  /* 0x000000030a00720c */ /* 0x000fda0003f26070 */
[----:B------:R-:W-:Y:S01]  /*02c0*/  @P1 VIADD R9, R9, 0x1 ;  /* 0x0000000109091836 */ /* 0x000fe20000000000 */
[----:B------:R-:W-:-:S04]  /*02d0*/  @!P2 LOP3.LUT R9, RZ, R3, RZ, 0x33, !PT ;  /* 0x00000003ff09a212 */ /* 0x000fc800078e33ff */
[----:B------:R-:W-:-:S04]  /*02e0*/  IADD3 R4, PT, PT, R4, R9, RZ ;  /* 0x0000000904047210 */ /* 0x000fc80007ffe0ff */
[C---:B------:R-:W-:Y:S02]  /*02f0*/  LOP3.LUT R5, R4.reuse, 0x3, RZ, 0xc0, !PT ;  /* 0x0000000304057812 */ /* 0x040fe400078ec0ff */
[----:B------:R-:W-:Y:S02]  /*0300*/  ISETP.GE.U32.AND P1, PT, R4, 0x3, PT ;  /* 0x000000030400780c */ /* 0x000fe40003f26070 */
[----:B------:R-:W-:-:S13]  /*0310*/  ISETP.NE.AND P0, PT, R5, 0x3, PT ;  /* 0x000000030500780c */ /* 0x000fda0003f05270 */
[----:B------:R-:W-:Y:S05]  /*0320*/  @!P0 BRA `(.L_x_3) ;  /* 0x0000000000248947 */ /* 0x000fea0003800000 */
[----:B------:R-:W-:Y:S01]  /*0330*/  IADD3 R4, PT, PT, R4, 0x1, RZ ;  /* 0x0000000104047810 */ /* 0x000fe20007ffe0ff */
[----:B------:R-:W-:-:S03]  /*0340*/  IMAD.MOV.U32 R8, RZ, RZ, R0 ;  /* 0x000000ffff087224 */ /* 0x000fc600078e0000 */
[----:B------:R-:W-:-:S04]  /*0350*/  LOP3.LUT R4, R4, 0x3, RZ, 0xc0, !PT ;  /* 0x0000000304047812 */ /* 0x000fc800078ec0ff */
[----:B------:R-:W-:-:S07]  /*0360*/  IADD3 R4, PT, PT, -R4, RZ, RZ ;  /* 0x000000ff04047210 */ /* 0x000fce0007ffe1ff */
.L_x_4:
[----:B------:R-:W-:Y:S02]  /*0370*/  VIADD R4, R4, 0x1 ;  /* 0x0000000104047836 */ /* 0x000fe40000000000 */
[----:B-----5:R-:W-:Y:S01]  /*0380*/  FADD R5, R2, R5 ;  /* 0x0000000502057221 */ /* 0x020fe20000000000 */
[----:B------:R-:W-:Y:S02]  /*0390*/  IADD3 R8, PT, PT, R3, R8, RZ ;  /* 0x0000000803087210 */ /* 0x000fe40007ffe0ff */
[----:B------:R-:W-:-:S13]  /*03a0*/  ISETP.NE.AND P0, PT, R4, RZ, PT ;  /* 0x000000ff0400720c */ /* 0x000fda0003f05270 */
[----:B------:R-:W-:Y:S05]  /*03b0*/  @P0 BRA `(.L_x_4) ;  /* 0xfffffffc00ec0947 */ /* 0x000fea000383ffff */
.L_x_3:
[----:B------:R-:W-:Y:S05]  /*03c0*/  BSYNC.RECONVERGENT B1 ;  /* 0x0000000000017941 */ /* 0x000fea0003800200 */
.L_x_2:
[----:B------:R-:W-:Y:S05]  /*03d0*/  @!P1 BRA `(.L_x_1) ;  /* 0x00000000001c9947 */ /* 0x000fea0003800000 */
.L_x_5:
[----:B------:R-:W-:Y:S02]  /*03e0*/  IMAD R8, R3, 0x4, R8 ;  /* 0x0000000403087824 */ /* 0x000fe400078e0208 */
[----:B-----5:R-:W-:-:S03]  /*03f0*/  FADD R5, R2, R5 ;  /* 0x0000000502057221 */ /* 0x020fc60000000000 */
[----:B------:R-:W-:Y:S01]  /*0400*/  ISETP.GE.AND P0, PT, R8, UR10, PT ;  /* 0x0000000a08007c0c */ /* 0x000fe2000bf06270 */
[----:B------:R-:W-:-:S04]  /*0410*/  FADD R5, R2, R5 ;  /* 0x0000000502057221 */ /* 0x000fc80000000000 */
[----:B------:R-:W-:-:S04]  /*0420*/  FADD R5, R2, R5 ;  /* 0x0000000502057221 */ /* 0x000fc80000000000 */
[----:B------:R-:W-:-:S04]  /*0430*/  FADD R5, R2, R5 ;  /* 0x0000000502057221 */ /* 0x000fc80000000000 */
[----:B------:R-:W-:Y:S05]  /*0440*/  @!P0 BRA `(.L_x_5) ;  /* 0xfffffffc00e48947 */ /* 0x000fea000383ffff */
.L_x_1:
[----:B------:R-:W-:Y:S05]  /*0450*/  BSYNC.RECONVERGENT B0 ;  /* 0x0000000000007941 */ /* 0x000fea0003800200 */
.L_x_0:
[----:B------:R-:W0:Y:S08]  /*0460*/  S2UR UR6, SR_CgaCtaId ;  /* 0x00000000000679c3 */ /* 0x000e300000008800 */
[----:B------:R-:W-:Y:S01]  /*0470*/  BAR.SYNC.DEFER_BLOCKING 0x0 ;  /* 0x0000000000007b1d */ /* 0x000fe20000010000 */
[----:B------:R-:W-:-:S05]  /*0480*/  ISETP.NE.AND P0, PT, R0, RZ, PT ;  /* 0x000000ff0000720c */ /* 0x000fca0003f05270 */
[----:B------:R-:W-:Y:S02]  /*0490*/  UMOV UR5, 0x400 ;  /* 0x0000040000057882 */ /* 0x000fe40000000000 */
[----:B0-----:R-:W-:-:S06]  /*04a0*/  ULEA UR5, UR6, UR5, 0x18 ;  /* 0x0000000506057291 */ /* 0x001fcc000f8ec0ff */
[----:B-----5:R-:W-:-:S05]  /*04b0*/  LEA R2, R0, UR5, 0x2 ;  /* 0x0000000500027c11 */ /* 0x020fca000f8e10ff */
[----:B------:R-:W-:Y:S01]  /*04c0*/  STS [R2], R5 ;  /* 0x0000000502007388 */ /* 0x000fe20000000800 */
[----:B------:R-:W-:Y:S06]  /*04d0*/  BAR.SYNC.DEFER_BLOCKING 0x0 ;  /* 0x0000000000007b1d */ /* 0x000fec0000010000 */
[----:B------:R-:W-:Y:S04]  /*04e0*/  LDS R3, [R2+0x200] ;  /* 0x0002000002037984 */ /* 0x000fe80000000800 */
[----:B------:R-:W0:Y:S02]  /*04f0*/  LDS R4, [R2] ;  /* 0x0000000002047984 */ /* 0x000e240000000800 */
[----:B0-----:R-:W-:-:S05]  /*0500*/  FADD R3, R3, R4 ;  /* 0x0000000403037221 */ /* 0x001fca0000000000 */
        /* <DEDUP_REMOVED lines=11> */
[----:B------:R-:W-:-:S03]  /*05c0*/  NOP ;  /* 0x0000000000007918 */ /* 0x000fc60000000000 */
        /* <DEDUP_REMOVED lines=23> */
[----:B------:R0:W-:Y:S01]  /*0740*/  STS [R2], R9 ;  /* 0x0000000902007388 */ /* 0x0001e20000000800 */
[----:B------:R-:W-:Y:S01]  /*0750*/  NOP ;  /* 0x0000000000007918 */ /* 0x000fe20000000000 */
[----:B------:R-:W-:Y:S05]  /*0760*/  @P0 EXIT ;  /* 0x000000000000094d */ /* 0x000fea0003800000 */
[----:B------:R-:W1:Y:S01]  /*0770*/  LDS R0, [UR5] ;  /* 0x00000005ff007984 */ /* 0x000e620008000800 */
[----:B0-----:R-:W0:Y:S01]  /*0780*/  LDC.64 R2, c[0x0][0x388] ;  /* 0x0000e200ff027b82 */ /* 0x001e220000000a00 */
[----:B------:R-:W-:Y:S01]  /*0790*/  MOV R10, 0x0 ;  /* 0x00000000000a7802 */ /* 0x000fe20000000f00 */
[----:B------:R-:W2:Y:S06]  /*07a0*/  LDCU.64 UR4, c[0x4][0x10] ;  /* 0x01000200ff0477ac */ /* 0x000eac0008000a00 */
[----:B------:R-:W3:Y:S01]  /*07b0*/  LDC.64 R10, c[0x4][R10] ;  /* 0x010000000a0a7b82 */ /* 0x000ee20000000a00 */
[----:B--2---:R-:W-:Y:S01]  /*07c0*/  MOV R4, UR4 ;  /* 0x0000000400047c02 */ /* 0x004fe20008000f00 */
[----:B------:R-:W-:Y:S01]  /*07d0*/  IMAD.U32 R5, RZ, RZ, UR5 ;  /* 0x00000005ff057e24 */ /* 0x000fe2000f8e00ff */
[----:B-1----:R-:W1:Y:S01]  /*07e0*/  F2F.F64.F32 R8, R0 ;  /* 0x0000000000087310 */ /* 0x002e620000201800 */
[----:B0-----:R0:W-:Y:S04]  /*07f0*/  STG.E desc[UR8][R2.64], R0 ;  /* 0x0000000002007986 */ /* 0x0011e8000c101908 */
[----:B-1----:R0:W-:Y:S02]  /*0800*/  STL.64 [R1], R8 ;  /* 0x0000000801007387 */ /* 0x0021e40000100a00 */
[----:B------:R-:W-:-:S07]  /*0810*/  LEPC R20, `(.L_x_6) ;  /* 0x000000001014794e */ /* 0x000fce0000000000 */
[----:B0--3--:R-:W-:Y:S05]  /*0820*/  CALL.ABS.NOINC R10 ;  /* 0x000000000a007343 */ /* 0x009fea0003c00000 */
.L_x_6:
[----:B------:R-:W-:Y:S05]  /*0830*/  EXIT ;  /* 0x000000000000794d */ /* 0x000fea0003800000 */
.L_x_7:
[----:B------:R-:W-:-:S00]  /*0840*/  BRA `(.L_x_7) ;  /* 0xfffffffc00fc7947 */ /* 0x000fc0000383ffff */
[----:B------:R-:W-:-:S00]  /*0850*/  NOP ;  /* 0x0000000000007918 */ /* 0x000fc00000000000 */
        /* <DEDUP_REMOVED lines=10> */
.L_x_10:


//--------------------- .text._Z10reduce_getILi256ELi32EEvPfS0_ --------------------------
	.section	.text._Z10reduce_getILi256ELi32EEvPfS0_,"ax",@progbits
	.align	128
        .global         _Z10reduce_getILi256ELi32EEvPfS0_
        .type           _Z10reduce_getILi256ELi32EEvPfS0_,@function
        .size           _Z10reduce_getILi256ELi32EEvPfS0_,(.L_x_11 - _Z10reduce_getILi256ELi32EEvPfS0_)
        .other          _Z10reduce_getILi256ELi32EEvPfS0_,@"STO_CUDA_ENTRY STV_DEFAULT"
_Z10reduce_getILi256ELi32EEvPfS0_:
.text._Z10reduce_getILi256ELi32EEvPfS0_:
[----:B------:R-:W0:Y:S01]  /*0000*/  LDC R1, c[0x0][0x37c] ;  /* 0x0000df00ff017b82 */ /* 0x000e220000000800 */
[----:B------:R-:W1:Y:S07]  /*0010*/  S2R R11, SR_TID.X ;  /* 0x00000000000b7919 */ /* 0x000e6e0000002100 */
[----:B------:R-:W2:Y:S01]  /*0020*/  LDC.64 R2, c[0x0][0x380] ;  /* 0x0000e000ff027b82 */ /* 0x000ea20000000a00 */
[----:B------:R-:W3:Y:S01]  /*0030*/  LDCU.64 UR6, c[0x0][0x358] ;  /* 0x00006b00ff0677ac */ /* 0x000ee20008000a00 */
[----:B0-----:R-:W-:Y:S01]  /*0040*/  IADD3 R1, PT, PT, R1, -0x10, RZ ;  /* 0xfffffff001017810 */ /* 0x001fe20007ffe0ff */
[----:B------:R-:W1:Y:S02]  /*0050*/  S2R R0, SR_CTAID.X ;  /* 0x0000000000007919 */ /* 0x000e640000002500 */
[----:B-1----:R-:W-:-:S05]  /*0060*/  LEA R5, R0, R11, 0x8 ;  /* 0x0000000b00057211 */ /* 0x002fca00078e40ff */
[----:B--2---:R-:W-:-:S06]  /*0070*/  IMAD.WIDE R2, R5, 0x4, R2 ;  /* 0x0000000405027825 */ /* 0x004fcc00078e0202 */
[----:B---3--:R0:W2:Y:S01]  /*0080*/  LDG.E R2, desc[UR6][R2.64] ;  /* 0x0000000602027981 */ /* 0x0080a2000c1e1900 */
[----:B------:R-:W1:Y:S01]  /*0090*/  S2UR UR5, SR_CgaCtaId ;  /* 0x00000000000579c3 */ /* 0x000e620000008800 */
[----:B------:R-:W-:-:S07]  /*00a0*/  UMOV UR4, 0x400 ;  /* 0x0000040000047882 */ /* 0x000fce0000000000 */
[----:B------:R-:W-:Y:S01]  /*00b0*/  BAR.SYNC.DEFER_BLOCKING 0x0 ;  /* 0x0000000000007b1d */ /* 0x000fe20000010000 */
[----:B------:R-:W-:Y:S01]  /*00c0*/  ISETP.GT.U32.AND P0, PT, R11, 0x7, PT ;  /* 0x000000070b00780c */ /* 0x000fe20003f04070 */
[----:B0-----:R-:W-:-:S04]  /*00d0*/  HFMA2 R3, -RZ, RZ, 0, 0 ;  /* 0x00000000ff037431 */ /* 0x001fc800000001ff */
[----:B------:R-:W0:Y:S01]  /*00e0*/  LDCU UR8, c[0x0][0x2fc] ;  /* 0x00005f80ff0877ac */ /* 0x000e220008000800 */
[----:B-1----:R-:W-:Y:S01]  /*00f0*/  ULEA UR4, UR5, UR4, 0x18 ;  /* 0x0000000405047291 */ /* 0x002fe2000f8ec0ff */
[----:B------:R-:W1:Y:S01]  /*0100*/  LDCU UR5, c[0x0][0x2f8] ;  /* 0x00005f00ff0577ac */ /* 0x000e620008000800 */
[----:B--2---:R-:W2:Y:S02]  /*0110*/  SHFL.DOWN PT, R5, R2, 0x10, 0x1f ;  /* 0x0a001f0002057f89 */ /* 0x004ea400000e0000 */
[----:B--2---:R-:W-:Y:S01]  /*0120*/  FADD R5, R2, R5 ;  /* 0x0000000502057221 */ /* 0x004fe20000000000 */
[----:B------:R-:W-:-:S04]  /*0130*/  SHF.R.U32.HI R2, RZ, 0x3, R11 ;  /* 0x00000003ff027819 */ /* 0x000fc8000001160b */
[----:B------:R-:W2:Y:S01]  /*0140*/  SHFL.DOWN PT, R4, R5, 0x8, 0x1f ;  /* 0x09001f0005047f89 */ /* 0x000ea200000e0000 */
[----:B------:R-:W-:Y:S01]  /*0150*/  LOP3.LUT R2, R2, 0x7c, RZ, 0xc0, !PT ;  /* 0x0000007c02027812 */ /* 0x000fe200078ec0ff */
[----:B--2---:R-:W-:-:S05]  /*0160*/  FADD R4, R5, R4 ;  /* 0x0000000405047221 */ /* 0x004fca0000000000 */
[----:B------:R-:W2:Y:S02]  /*0170*/  SHFL.DOWN PT, R7, R4, 0x4, 0x1f ;  /* 0x08801f0004077f89 */ /* 0x000ea400000e0000 */
[----:B--2---:R-:W-:-:S05]  /*0180*/  FADD R7, R4, R7 ;  /* 0x0000000704077221 */ /* 0x004fca0000000000 */
[----:B------:R-:W2:Y:S02]  /*0190*/  SHFL.DOWN PT, R6, R7, 0x2, 0x1f ;  /* 0x08401f0007067f89 */ /* 0x000ea400000e0000 */
[----:B--2---:R-:W-:-:S05]  /*01a0*/  FADD R6, R7, R6 ;  /* 0x0000000607067221 */ /* 0x004fca0000000000 */
[----:B------:R-:W2:Y:S02]  /*01b0*/  SHFL.DOWN PT, R9, R6, 0x1, 0x1f ;  /* 0x08201f0006097f89 */ /* 0x000ea400000e0000 */
[----:B--2---:R-:W-:-:S05]  /*01c0*/  FADD R9, R6, R9 ;  /* 0x0000000906097221 */ /* 0x004fca0000000000 */
[----:B------:R-:W-:Y:S01]  /*01d0*/  STS [R2+UR4], R9 ;  /* 0x0000000902007988 */ /* 0x000fe20008000804 */
[----:B------:R-:W-:Y:S06]  /*01e0*/  BAR.SYNC.DEFER_BLOCKING 0x0 ;  /* 0x0000000000007b1d */ /* 0x000fec0000010000 */
[----:B------:R-:W2:Y:S01]  /*01f0*/  @!P0 LDS R3, [R2+UR4] ;  /* 0x0000000402038984 */ /* 0x000ea20008000800 */
[----:B------:R-:W-:-:S03]  /*0200*/  ISETP.NE.AND P0, PT, R11, RZ, PT ;  /* 0x000000ff0b00720c */ /* 0x000fc60003f05270 */
[----:B--2---:R-:W2:Y:S02]  /*0210*/  SHFL.DOWN PT, R4, R3, 0x10, 0x1f ;  /* 0x0a001f0003047f89 */ /* 0x004ea400000e0000 */
[----:B--2---:R-:W-:-:S05]  /*0220*/  FADD R4, R4, R3 ;  /* 0x0000000304047221 */ /* 0x004fca0000000000 */
[----:B------:R-:W2:Y:S02]  /*0230*/  SHFL.DOWN PT, R5, R4, 0x8, 0x1f ;  /* 0x09001f0004057f89 */ /* 0x000ea400000e0000 */
[----:B--2---:R-:W-:-:S05]  /*0240*/  FADD R5, R4, R5 ;  /* 0x0000000504057221 */ /* 0x004fca0000000000 */
[----:B------:R-:W2:Y:S02]  /*0250*/  SHFL.DOWN PT, R6, R5, 0x4, 0x1f ;  /* 0x08801f0005067f89 */ /* 0x000ea400000e0000 */
[----:B--2---:R-:W-:Y:S01]  /*0260*/  FADD R8, R5, R6 ;  /* 0x0000000605087221 */ /* 0x004fe20000000000 */
[----:B-1----:R-:W-:-:S04]  /*0270*/  IADD3 R6, P1, PT, R1, UR5, RZ ;  /* 0x0000000501067c10 */ /* 0x002fc8000ff3e0ff */
[----:B------:R-:W1:Y:S02]  /*0280*/  SHFL.DOWN PT, R7, R8, 0x2, 0x1f ;  /* 0x08401f0008077f89 */ /* 0x000e6400000e0000 */
[----:B-1----:R-:W-:Y:S01]  /*0290*/  FADD R9, R8, R7 ;  /* 0x0000000708097221 */ /* 0x002fe20000000000 */
[----:B0-----:R-:W-:-:S04]  /*02a0*/  IADD3.X R7, PT, PT, RZ, UR8, RZ, P1, !PT ;  /* 0x00000008ff077c10 */ /* 0x001fc80008ffe4ff */
[----:B------:R0:W1:Y:S01]  /*02b0*/  SHFL.DOWN PT, R4, R9, 0x1, 0x1f ;  /* 0x08201f0009047f89 */ /* 0x00006200000e0000 */
[----:B------:R-:W-:Y:S05]  /*02c0*/  @P0 EXIT ;  /* 0x000000000000094d */ /* 0x000fea0003800000 */
[----:B------:R-:W2:Y:S01]  /*02d0*/  LDC.64 R2, c[0x0][0x388] ;  /* 0x0000e200ff027b82 */ /* 0x000ea20000000a00 */
[----:B01----:R-:W-:Y:S01]  /*02e0*/  FADD R9, R9, R4 ;  /* 0x0000000409097221 */ /* 0x003fe20000000000 */
[----:B--2---:R-:W-:-:S05]  /*02f0*/  IMAD.WIDE.U32 R2, R0, 0x4, R2 ;  /* 0x0000000400027825 */ /* 0x004fca00078e0002 */
[----:B------:R0:W-:Y:S01]  /*0300*/  STG.E desc[UR6][R2.64], R9 ;  /* 0x0000000902007986 */ /* 0x0001e2000c101906 */
[----:B------:R-:W-:Y:S06]  /*0310*/  BAR.SYNC.DEFER_BLOCKING 0x0 ;  /* 0x0000000000007b1d */ /* 0x000fec0000010000 */
[----:B------:R-:W2:Y:S01]  /*0320*/  LDG.E R8, desc[UR6][R2.64] ;  /* 0x0000000602087981 */ /* 0x000ea2000c1e1900 */
[----:B------:R-:W-:Y:S01]  /*0330*/  UMOV UR8, 0xa0b5ed8d ;  /* 0xa0b5ed8d00087882 */ /* 0x000fe20000000000 */
[----:B------:R-:W-:Y:S01]  /*0340*/  UMOV UR9, 0x3eb0c6f7 ;  /* 0x3eb0c6f700097882 */ /* 0x000fe20000000000 */
[----:B--2---:R-:W1:Y:S02]  /*0350*/  F2F.F64.F32 R4, R8 ;  /* 0x0000000800047310 */ /* 0x004e640000201800 */
[----:B-1----:R-:W-:-:S08]  /*0360*/  DADD R4, R4, -256 ;  /* 0xc070000004047429 */ /* 0x002fd00000000000 */
[----:B------:R-:W-:-:S14]  /*0370*/  DSETP.GTU.AND P0, PT, R4, UR8, PT ;  /* 0x0000000804007e2a */ /* 0x000fdc000bf0c000 */
[----:B0-----:R-:W-:Y:S05]  /*0380*/  @P0 EXIT ;  /* 0x000000000000094d */ /* 0x001fea0003800000 */
[----:B------:R-:W-:-:S06]  /*0390*/  FADD R2, R8, -256 ;  /* 0xc380000008027421 */ /* 0x000fcc0000000000 */
[----:B------:R-:W0:Y:S02]  /*03a0*/  F2F.F64.F32 R2, R2 ;  /* 0x0000000200027310 */ /* 0x000e240000201800 */
[----:B0-----:R-:W-:-:S14]  /*03b0*/  DSETP.GE.AND P0, PT, R2, UR8, PT ;  /* 0x0000000802007e2a */ /* 0x001fdc000bf06000 */
[----:B------:R-:W-:Y:S05]  /*03c0*/  @!P0 EXIT ;  /* 0x000000000000894d */ /* 0x000fea0003800000 */
[----:B------:R-:W0:Y:S01]  /*03d0*/  LDS R2, [UR4] ;  /* 0x00000004ff027984 */ /* 0x000e220008000800 */
[----:B------:R-:W-:Y:S01]  /*03e0*/  MOV R8, 0x0 ;  /* 0x0000000000087802 */ /* 0x000fe20000000f00 */
[----:B------:R-:W1:Y:S02]  /*03f0*/  LDCU.64 UR6, c[0x4][0x8] ;  /* 0x01000100ff0677ac */ /* 0x000e640008000a00 */
[----:B------:R2:W-:Y:S03]  /*0400*/  STL [R1], R0 ;  /* 0x0000000001007387 */ /* 0x0005e60000100800 */
[----:B------:R-:W3:Y:S01]  /*0410*/  LDC.64 R8, c[0x4][R8] ;  /* 0x0100000008087b82 */ /* 0x000ee20000000a00 */
[----:B-1----:R-:W-:Y:S02]  /*0420*/  MOV R4, UR6 ;  /* 0x0000000600047c02 */ /* 0x002fe40008000f00 */
[----:B------:R-:W-:Y:S01]  /*0430*/  MOV R5, UR7 ;  /* 0x0000000700057c02 */ /* 0x000fe20008000f00 */
[----:B0-----:R-:W0:Y:S02]  /*0440*/  F2F.F64.F32 R2, R2 ;  /* 0x0000000200027310 */ /* 0x001e240000201800 */
[----:B0--3--:R2:W-:Y:S04]  /*0450*/  STL.64 [R1+0x8], R2 ;  /* 0x0000080201007387 */ /* 0x0095e80000100a00 */
[----:B------:R-:W-:-:S07]  /*0460*/  LEPC R20, `(.L_x_8) ;  /* 0x000000001014794e */ /* 0x000fce0000000000 */
[----:B--2---:R-:W-:Y:S05]  /*0470*/  CALL.ABS.NOINC R8 ;  /* 0x0000000008007343 */ /* 0x004fea0003c00000 */
.L_x_8:
[----:B------:R-:W-:Y:S05]  /*0480*/  EXIT ;  /* 0x000000000000794d */ /* 0x000fea0003800000 */
.L_x_9:
        /* <DEDUP_REMOVED lines=15> */
.L_x_11:


//--------------------- .nv.global.init           --------------------------
	.section	.nv.global.init,"aw",@progbits
.nv.global.init:
	.type		$str$1,@object
	.size		$str$1,($str - $str$1)
$str$1:
        /*0000*/ 	.byte	0x73, 0x75, 0x6d, 0x20, 0x69, 0x73, 0x20, 0x25, 0x66, 0x00
	.type		$str,@object
	.size		$str,(.L_0 - $str)
$str:
        /*000a*/ 	.byte	0x69, 0x6e, 0x64, 0x65, 0x78, 0x20, 0x25, 0x64, 0x27, 0x73, 0x20, 0x72, 0x65, 0x73, 0x75, 0x6c
        /*001a*/ 	.byte	0x74, 0x20, 0x69, 0x73, 0x20, 0x77, 0x72, 0x6f, 0x6e, 0x67, 0x20, 0x3a, 0x20, 0x25, 0x66, 0x0a
        /*002a*/ 	.byte	0x00
.L_0:


//--------------------- .nv.shared._Z16reduce_get_finalILi256EEvPfS0_i --------------------------
	.section	.nv.shared._Z16reduce_get_finalILi256EEvPfS0_i,"aw",@nobits
	.sectionflags	@""
	.align	4
.nv.shared._Z16reduce_get_finalILi256EEvPfS0_i:
	.zero		2048


//--------------------- .nv.shared.reserved.0     --------------------------
	.section	.nv.shared.reserved.0,"aw",@nobits
	.weak		__nv_reservedSMEM_offset_0_alias
	.size		__nv_reservedSMEM_offset_0_alias, 0, 64
	.other		__nv_reservedSMEM_offset_0_alias,@"STO_CUDA_RESERVED_SHARED STV_DEFAULT"
__nv_reservedSMEM_offset_0_alias:
	.zero		0
	.zero		64


//--------------------- .nv.shared._Z10reduce_getILi256ELi32EEvPfS0_ --------------------------
	.section	.nv.shared._Z10reduce_getILi256ELi32EEvPfS0_,"aw",@nobits
	.sectionflags	@""
	.align	4
.nv.shared._Z10reduce_getILi256ELi32EEvPfS0_:
	.zero		1056


//--------------------- .nv.constant0._Z16reduce_get_finalILi256EEvPfS0_i --------------------------
	.section	.nv.constant0._Z16reduce_get_finalILi256EEvPfS0_i,"a",@progbits
	.sectionflags	@""
	.align	4
.nv.constant0._Z16reduce_get_finalILi256EEvPfS0_i:
	.zero		916


//--------------------- .nv.constant0._Z10reduce_getILi256ELi32EEvPfS0_ --------------------------
	.section	.nv.constant0._Z10reduce_getILi256ELi32EEvPfS0_,"a",@progbits
	.sectionflags	@""
	.align	4
.nv.constant0._Z10reduce_getILi256ELi32EEvPfS0_:
	.zero		912


//--------------------- SYMBOLS --------------------------

	.type		.nv.reservedSmem.offset0,@object
	.size		.nv.reservedSmem.offset0,0x4
	.type		.nv.reservedSmem.cap,@object
	.size		.nv.reservedSmem.cap,0x4
	.type		vprintf,@function
